//
// Generated by NVIDIA NVVM Compiler
//
// Compiler Build ID: CL-36424714
// Cuda compilation tools, release 13.0, V13.0.88
// Based on NVVM 20.0.0
//

.version 9.0
.target sm_100
.address_size 64

	// .globl	default_function_kernel

.visible .entry default_function_kernel(
	.param .u64 .ptr .align 1 default_function_kernel_param_0,
	.param .u64 .ptr .align 1 default_function_kernel_param_1
)
.maxntid 28
{
	.reg .pred 	%p<3>;
	.reg .b32 	%r<4>;
	.reg .b32 	%f<17>;
	.reg .b64 	%rd<8>;

	ld.param.u64 	%rd1, [default_function_kernel_param_0];
	ld.param.u64 	%rd2, [default_function_kernel_param_1];
	cvta.to.global.u64 	%rd3, %rd1;
	cvta.to.global.u64 	%rd4, %rd2;
	mov.u32 	%r1, %ctaid.x;
	mov.u32 	%r2, %tid.x;
	mad.lo.s32 	%r3, %r1, 28, %r2;
	mul.wide.u32 	%rd5, %r3, 4;
	add.s64 	%rd6, %rd4, %rd5;
	ld.global.nc.f32 	%f1, [%rd6];
	abs.f32 	%f2, %f1;
	mul.f32 	%f3, %f2, 0f4038AA3B;
	ex2.approx.ftz.f32 	%f4, %f3;
	add.f32 	%f5, %f4, 0f3F800000;
	rcp.approx.ftz.f32 	%f6, %f5;
	fma.rn.f32 	%f7, %f6, 0fC0000000, 0f3F800000;
	setp.ge.f32 	%p1, %f2, 0f41102CB4;
	selp.f32 	%f8, 0f3F800000, %f7, %p1;
	copysign.f32 	%f9, %f1, %f8;
	mul.f32 	%f10, %f1, %f1;
	fma.rn.f32 	%f11, %f10, 0f3C80F082, 0fBD563CAE;
	fma.rn.f32 	%f12, %f11, %f10, 0f3E085941;
	fma.rn.f32 	%f13, %f12, %f10, 0fBEAAA9ED;
	fma.rn.f32 	%f14, %f13, %f10, 0f00000000;
	fma.rn.f32 	%f15, %f14, %f1, %f1;
	setp.ge.f32 	%p2, %f2, 0f3F19999A;
	selp.f32 	%f16, %f9, %f15, %p2;
	add.s64 	%rd7, %rd3, %rd5;
	st.global.f32 	[%rd7], %f16;
	ret;

}


// ===== COMPILED SASS (sm_100) =====

	.target	sm_100

	.elftype	@"ET_EXEC"


//--------------------- .note.nv.tkinfo           --------------------------
	.section	.note.nv.tkinfo,"",@"SHT_NOTE"
	.sectionflags	@"SHF_NOTE_NV_TKINFO"
	.tkinfo
        /*0018*/ 	.word	0x00000002
        /*0030*/ 	.string	""
        /*0030*/ 	.string	"ptxas"
        /*0030*/ 	.string	"Cuda compilation tools, release 13.0, V13.0.88"
        /*0030*/ 	.string	"Build cuda_13.0.r13.0/compiler.36424714_0"
        /*0030*/ 	.string	"-arch sm_100 -m 64 "



//--------------------- .note.nv.cuinfo           --------------------------
	.section	.note.nv.cuinfo,"",@"SHT_NOTE"
	.sectionflags	@"SHF_NOTE_NV_CUINFO"
        /*0018*/ 	.short	0x0002
        /*001a*/ 	.short	0x0064
        /*001c*/ 	.short	0x0082
	.zero		2


//--------------------- .nv.info                  --------------------------
	.section	.nv.info,"",@"SHT_CUDA_INFO"
	.align	4


	//----- nvinfo : EIATTR_REGCOUNT
	.align		4
        /*0000*/ 	.byte	0x04, 0x2f
        /*0002*/ 	.short	(.L_1 - .L_0)
	.align		4
.L_0:
        /*0004*/ 	.word	index@(default_function_kernel)
        /*0008*/ 	.word	0x0000000e


	//----- nvinfo : EIATTR_FRAME_SIZE
	.align		4
.L_1:
        /*000c*/ 	.byte	0x04, 0x11
        /*000e*/ 	.short	(.L_3 - .L_2)
	.align		4
.L_2:
        /*0010*/ 	.word	index@(default_function_kernel)
        /*0014*/ 	.word	0x00000000


	//----- nvinfo : EIATTR_MIN_STACK_SIZE
	.align		4
.L_3:
        /*0018*/ 	.byte	0x04, 0x12
        /*001a*/ 	.short	(.L_5 - .L_4)
	.align		4
.L_4:
        /*001c*/ 	.word	index@(default_function_kernel)
        /*0020*/ 	.word	0x00000000
.L_5:


//--------------------- .nv.compat                --------------------------
	.section	.nv.compat,"",@"SHT_CUDA_COMPAT_INFO"
	.align	4
        /*0000*/ 	.byte	0x02, 0x09, 0x00, 0x00, 0x02, 0x02, 0x01, 0x00, 0x02, 0x05, 0x05, 0x00, 0x03, 0x07, 0x01, 0x01
        /*0010*/ 	.byte	0x02, 0x03, 0x00, 0x00, 0x02, 0x06, 0x01, 0x00, 0x04, 0x0b, 0x08, 0x00, 0x01, 0x00, 0x00, 0x00
        /*0020*/ 	.byte	0x00, 0x00, 0x00, 0x00


//--------------------- .nv.info.default_function_kernel --------------------------
	.section	.nv.info.default_function_kernel,"",@"SHT_CUDA_INFO"
	.sectionflags	@""
	.align	4


	//----- nvinfo : EIATTR_CUDA_API_VERSION
	.align		4
        /*0000*/ 	.byte	0x04, 0x37
        /*0002*/ 	.short	(.L_7 - .L_6)
.L_6:
        /*0004*/ 	.word	0x00000082


	//----- nvinfo : EIATTR_KPARAM_INFO
	.align		4
.L_7:
        /*0008*/ 	.byte	0x04, 0x17
        /*000a*/ 	.short	(.L_9 - .L_8)
.L_8:
        /*000c*/ 	.word	0x00000000
        /*0010*/ 	.short	0x0001
        /*0012*/ 	.short	0x0008
        /*0014*/ 	.byte	0x00, 0xf5, 0x21, 0x00


	//----- nvinfo : EIATTR_KPARAM_INFO
	.align		4
.L_9:
        /*0018*/ 	.byte	0x04, 0x17
        /*001a*/ 	.short	(.L_11 - .L_10)
.L_10:
        /*001c*/ 	.word	0x00000000
        /*0020*/ 	.short	0x0000
        /*0022*/ 	.short	0x0000
        /*0024*/ 	.byte	0x00, 0xf5, 0x21, 0x00


	//----- nvinfo : EIATTR_SPARSE_MMA_MASK
	.align		4
.L_11:
        /*0028*/ 	.byte	0x03, 0x50
        /*002a*/ 	.short	0x0000


	//----- nvinfo : EIATTR_MAXREG_COUNT
	.align		4
        /*002c*/ 	.byte	0x03, 0x1b
        /*002e*/ 	.short	0x00ff


	//----- nvinfo : EIATTR_MERCURY_ISA_VERSION
	.align		4
        /*0030*/ 	.byte	0x03, 0x5f
        /*0032*/ 	.short	0x0101


	//----- nvinfo : EIATTR_VRC_CTA_INIT_COUNT
	.align		4
        /*0034*/ 	.byte	0x02, 0x4a
	.zero		1
	.zero		1


	//----- nvinfo : EIATTR_EXIT_INSTR_OFFSETS
	.align		4
        /*0038*/ 	.byte	0x04, 0x1c
        /*003a*/ 	.short	(.L_13 - .L_12)


	//   ....[0]....
.L_12:
        /*003c*/ 	.word	0x000001c0


	//----- nvinfo : EIATTR_MAX_THREADS
	.align		4
.L_13:
        /*0040*/ 	.byte	0x04, 0x05
        /*0042*/ 	.short	(.L_15 - .L_14)
.L_14:
        /*0044*/ 	.word	0x0000001c
        /*0048*/ 	.word	0x00000001
        /*004c*/ 	.word	0x00000001


	//----- nvinfo : EIATTR_CBANK_PARAM_SIZE
	.align		4
.L_15:
        /*0050*/ 	.byte	0x03, 0x19
        /*0052*/ 	.short	0x0010


	//----- nvinfo : EIATTR_PARAM_CBANK
	.align		4
        /*0054*/ 	.byte	0x04, 0x0a
        /*0056*/ 	.short	(.L_17 - .L_16)
	.align		4
.L_16:
        /*0058*/ 	.word	index@(.nv.constant0.default_function_kernel)
        /*005c*/ 	.short	0x0380
        /*005e*/ 	.short	0x0010


	//----- nvinfo : EIATTR_SW_WAR
	.align		4
.L_17:
        /*0060*/ 	.byte	0x04, 0x36
        /*0062*/ 	.short	(.L_19 - .L_18)
.L_18:
        /*0064*/ 	.word	0x00000008
.L_19:


//--------------------- .nv.callgraph             --------------------------
	.section	.nv.callgraph,"",@"SHT_CUDA_CALLGRAPH"
	.align	4
	.sectionentsize	8
	.align		4
        /*0000*/ 	.word	0x00000000
	.align		4
        /*0004*/ 	.word	0xffffffff
	.align		4
        /*0008*/ 	.word	0x00000000
	.align		4
        /*000c*/ 	.word	0xfffffffe
	.align		4
        /*0010*/ 	.word	0x00000000
	.align		4
        /*0014*/ 	.word	0xfffffffd
	.align		4
        /*0018*/ 	.word	0x00000000
	.align		4
        /*001c*/ 	.word	0xfffffffc


//--------------------- .text.default_function_kernel --------------------------
	.section	.text.default_function_kernel,"ax",@progbits
	.align	128
        .global         default_function_kernel
        .type           default_function_kernel,@function
        .size           default_function_kernel,(.L_x_1 - default_function_kernel)
        .other          default_function_kernel,@"STO_CUDA_ENTRY STV_DEFAULT"
default_function_kernel:
.text.default_function_kernel:
[----:B------:R-:W-:Y:S01]  /*0000*/  LDC R1, c[0x0][0x37c] ;  /* 0x0000df00ff017b82 */ /* 0x000fe20000000800 */
[----:B------:R-:W0:Y:S07]  /*0010*/  S2R R7, SR_CTAID.X ;  /* 0x0000000000077919 */ /* 0x000e2e0000002500 */
[----:B------:R-:W1:Y:S01]  /*0020*/  LDC.64 R2, c[0x0][0x388] ;  /* 0x0000e200ff027b82 */ /* 0x000e620000000a00 */
[----:B------:R-:W2:Y:S01]  /*0030*/  LDCU.64 UR4, c[0x0][0x358] ;  /* 0x00006b00ff0477ac */ /* 0x000ea20008000a00 */
[----:B------:R-:W0:Y:S06]  /*0040*/  S2R R0, SR_TID.X ;  /* 0x0000000000007919 */ /* 0x000e2c0000002100 */
[----:B------:R-:W3:Y:S01]  /*0050*/  LDC.64 R4, c[0x0][0x380] ;  /* 0x0000e000ff047b82 */ /* 0x000ee20000000a00 */
[----:B0-----:R-:W-:-:S04]  /*0060*/  IMAD R7, R7, 0x1c, R0 ;  /* 0x0000001c07077824 */ /* 0x001fc800078e0200 */
[----:B-1----:R-:W-:-:S05]  /*0070*/  IMAD.WIDE.U32 R2, R7, 0x4, R2 ;  /* 0x0000000407027825 */ /* 0x002fca00078e0002 */
[----:B--2---:R3:W2:Y:S01]  /*0080*/  LDG.E.CONSTANT R6, desc[UR4][R2.64] ;  /* 0x0000000402067981 */ /* 0x0046a2000c1e9900 */
[----:B------:R-:W-:Y:S01]  /*0090*/  MOV R10, 0x3c80f082 ;  /* 0x3c80f082000a7802 */ /* 0x000fe20000000f00 */
[----:B------:R-:W-:Y:S02]  /*00a0*/  HFMA2 R9, -RZ, RZ, 1.875, 0 ;  /* 0x3f800000ff097431 */ /* 0x000fe400000001ff */
[----:B---3--:R-:W-:-:S04]  /*00b0*/  IMAD.WIDE.U32 R2, R7, 0x4, R4 ;  /* 0x0000000407027825 */ /* 0x008fc800078e0004 */
[C---:B--2---:R-:W-:Y:S01]  /*00c0*/  FMUL R0, |R6|.reuse, 2.8853900432586669922 ;  /* 0x4038aa3b06007820 */ /* 0x044fe20000400200 */
[C---:B------:R-:W-:Y:S01]  /*00d0*/  FMUL R11, R6.reuse, R6 ;  /* 0x00000006060b7220 */ /* 0x040fe20000400000 */
[C---:B------:R-:W-:Y:S02]  /*00e0*/  FSETP.GE.AND P1, PT, |R6|.reuse, 0.60000002384185791016, PT ;  /* 0x3f19999a0600780b */ /* 0x040fe40003f26200 */
[----:B------:R-:W-:Y:S01]  /*00f0*/  FSETP.GE.AND P0, PT, |R6|, 9.010913848876953125, PT ;  /* 0x41102cb40600780b */ /* 0x000fe20003f06200 */
[C---:B------:R-:W-:Y:S01]  /*0100*/  FFMA R10, R11.reuse, R10, -0.052303962409496307373 ;  /* 0xbd563cae0b0a7423 */ /* 0x040fe2000000000a */
[----:B------:R-:W0:Y:S02]  /*0110*/  MUFU.EX2 R0, R0 ;  /* 0x0000000000007308 */ /* 0x000e240000000800 */
[----:B0-----:R-:W-:Y:S01]  /*0120*/  FADD R8, R0, 1 ;  /* 0x3f80000000087421 */ /* 0x001fe20000000000 */
[----:B------:R-:W-:-:S04]  /*0130*/  FFMA R0, R11, R10, 0.1331529766321182251 ;  /* 0x3e0859410b007423 */ /* 0x000fc8000000000a */
[C---:B------:R-:W-:Y:S01]  /*0140*/  FFMA R0, R11.reuse, R0, -0.33332768082618713379 ;  /* 0xbeaaa9ed0b007423 */ /* 0x040fe20000000000 */
[----:B------:R-:W0:Y:S03]  /*0150*/  MUFU.RCP R8, R8 ;  /* 0x0000000800087308 */ /* 0x000e260000001000 */
[----:B------:R-:W-:Y:S01]  /*0160*/  FFMA R11, R11, R0, RZ ;  /* 0x000000000b0b7223 */ /* 0x000fe200000000ff */
[----:B0-----:R-:W-:-:S05]  /*0170*/  FFMA R9, R8, -2, R9 ;  /* 0xc000000008097823 */ /* 0x001fca0000000009 */
[----:B------:R-:W-:-:S04]  /*0180*/  FSEL R9, R9, 1, !P0 ;  /* 0x3f80000009097808 */ /* 0x000fc80004000000 */
[--C-:B------:R-:W-:Y:S01]  /*0190*/  LOP3.LUT R9, R9, 0x80000000, R6.reuse, 0xb8, !PT ;  /* 0x8000000009097812 */ /* 0x100fe200078eb806 */
[----:B------:R-:W-:-:S05]  /*01a0*/  @!P1 FFMA R9, R6, R11, R6 ;  /* 0x0000000b06099223 */ /* 0x000fca0000000006 */
[----:B------:R-:W-:Y:S01]  /*01b0*/  STG.E desc[UR4][R2.64], R9 ;  /* 0x0000000902007986 */ /* 0x000fe2000c101904 */
[----:B------:R-:W-:Y:S05]  /*01c0*/  EXIT ;  /* 0x000000000000794d */ /* 0x000fea0003800000 */
.L_x_0:
[----:B------:R-:W-:-:S00]  /*01d0*/  BRA `(.L_x_0) ;  /* 0xfffffffc00fc7947 */ /* 0x000fc0000383ffff */
[----:B------:R-:W-:-:S00]  /*01e0*/  NOP ;  /* 0x0000000000007918 */ /* 0x000fc00000000000 */
        /* <DEDUP_REMOVED lines=9> */
.L_x_1:


//--------------------- .nv.shared.reserved.0     --------------------------
	.section	.nv.shared.reserved.0,"aw",@nobits
	.weak		__nv_reservedSMEM_offset_0_alias
	.size		__nv_reservedSMEM_offset_0_alias, 0, 64
	.other		__nv_reservedSMEM_offset_0_alias,@"STO_CUDA_RESERVED_SHARED STV_DEFAULT"
__nv_reservedSMEM_offset_0_alias:
	.zero		0
	.zero		64


//--------------------- .nv.constant0.default_function_kernel --------------------------
	.section	.nv.constant0.default_function_kernel,"a",@progbits
	.sectionflags	@""
	.align	4
.nv.constant0.default_function_kernel:
	.zero		912


//--------------------- SYMBOLS --------------------------

	.type		.nv.reservedSmem.offset0,@object
	.size		.nv.reservedSmem.offset0,0x4
